	.headerflags	@"EF_CUDA_TEXMODE_UNIFIED EF_CUDA_64BIT_ADDRESS EF_CUDA_ACCELERATORS EF_CUDA_SM90 EF_CUDA_VIRTUAL_SM(EF_CUDA_SM90)"
	.elftype	@"ET_EXEC"


//--------------------- .nv.info                  --------------------------
	.section	.nv.info,"",@"SHT_CUDA_INFO"
	.align	4


	//----- nvinfo : EIATTR_REGCOUNT
	.align		4
        /*0000*/ 	.byte	0x04, 0x2f
        /*0002*/ 	.short	(.L_3 - .L_2)
	.align		4
.L_2:
        /*0004*/ 	.word	index@(triton_poi_fused__native_batch_norm_legit_no_training_add_relu_11)
        /*0008*/ 	.word	0x00000020


	//----- nvinfo : EIATTR_MIN_STACK_SIZE
	.align		4
.L_3:
        /*000c*/ 	.byte	0x04, 0x12
        /*000e*/ 	.short	(.L_5 - .L_4)
	.align		4
.L_4:
        /*0010*/ 	.word	index@(triton_poi_fused__native_batch_norm_legit_no_training_add_relu_11)
        /*0014*/ 	.word	0x00000000


	//----- nvinfo : EIATTR_FRAME_SIZE
	.align		4
.L_5:
        /*0018*/ 	.byte	0x04, 0x11
        /*001a*/ 	.short	(.L_7 - .L_6)
	.align		4
.L_6:
        /*001c*/ 	.word	index@(triton_poi_fused__native_batch_norm_legit_no_training_add_relu_11)
        /*0020*/ 	.word	0x00000000


	//----- nvinfo : EIATTR_MIN_STACK_SIZE
	.align		4
.L_7:
        /*0024*/ 	.byte	0x04, 0x12
        /*0026*/ 	.short	(.L_9 - .L_8)
	.align		4
.L_8:
        /*0028*/ 	.word	index@(triton_poi_fused__native_batch_norm_legit_no_training_add_relu_11)
        /*002c*/ 	.word	0x00000000
.L_9:


//--------------------- .nv.info.triton_poi_fused__native_batch_norm_legit_no_training_add_relu_11 --------------------------
	.section	.nv.info.triton_poi_fused__native_batch_norm_legit_no_training_add_relu_11,"",@"SHT_CUDA_INFO"
	.sectionflags	@""
	.align	4


	//----- nvinfo : EIATTR_CUDA_API_VERSION
	.align		4
        /*0000*/ 	.byte	0x04, 0x37
        /*0002*/ 	.short	(.L_11 - .L_10)
.L_10:
        /*0004*/ 	.word	0x0000007c


	//----- nvinfo : EIATTR_KPARAM_INFO
	.align		4
.L_11:
        /*0008*/ 	.byte	0x04, 0x17
        /*000a*/ 	.short	(.L_13 - .L_12)
.L_12:
        /*000c*/ 	.word	0x00000000
        /*0010*/ 	.short	0x0008
        /*0012*/ 	.short	0x003c
        /*0014*/ 	.byte	0x00, 0xf0, 0x11, 0x00


	//----- nvinfo : EIATTR_KPARAM_INFO
	.align		4
.L_13:
        /*0018*/ 	.byte	0x04, 0x17
        /*001a*/ 	.short	(.L_15 - .L_14)
.L_14:
        /*001c*/ 	.word	0x00000000
        /*0020*/ 	.short	0x0007
        /*0022*/ 	.short	0x0038
        /*0024*/ 	.byte	0x00, 0xf0, 0x11, 0x00


	//----- nvinfo : EIATTR_KPARAM_INFO
	.align		4
.L_15:
        /*0028*/ 	.byte	0x04, 0x17
        /*002a*/ 	.short	(.L_17 - .L_16)
.L_16:
        /*002c*/ 	.word	0x00000000
        /*0030*/ 	.short	0x0006
        /*0032*/ 	.short	0x0030
        /*0034*/ 	.byte	0x00, 0xf4, 0x21, 0x00


	//----- nvinfo : EIATTR_KPARAM_INFO
	.align		4
.L_17:
        /*0038*/ 	.byte	0x04, 0x17
        /*003a*/ 	.short	(.L_19 - .L_18)
.L_18:
        /*003c*/ 	.word	0x00000000
        /*0040*/ 	.short	0x0005
        /*0042*/ 	.short	0x0028
        /*0044*/ 	.byte	0x00, 0xf4, 0x21, 0x00


	//----- nvinfo : EIATTR_KPARAM_INFO
	.align		4
.L_19:
        /*0048*/ 	.byte	0x04, 0x17
        /*004a*/ 	.short	(.L_21 - .L_20)
.L_20:
        /*004c*/ 	.word	0x00000000
        /*0050*/ 	.short	0x0004
        /*0052*/ 	.short	0x0020
        /*0054*/ 	.byte	0x00, 0xf4, 0x21, 0x00


	//----- nvinfo : EIATTR_KPARAM_INFO
	.align		4
.L_21:
        /*0058*/ 	.byte	0x04, 0x17
        /*005a*/ 	.short	(.L_23 - .L_22)
.L_22:
        /*005c*/ 	.word	0x00000000
        /*0060*/ 	.short	0x0003
        /*0062*/ 	.short	0x0018
        /*0064*/ 	.byte	0x00, 0xf4, 0x21, 0x00


	//----- nvinfo : EIATTR_KPARAM_INFO
	.align		4
.L_23:
        /*0068*/ 	.byte	0x04, 0x17
        /*006a*/ 	.short	(.L_25 - .L_24)
.L_24:
        /*006c*/ 	.word	0x00000000
        /*0070*/ 	.short	0x0002
        /*0072*/ 	.short	0x0010
        /*0074*/ 	.byte	0x00, 0xf4, 0x21, 0x00


	//----- nvinfo : EIATTR_KPARAM_INFO
	.align		4
.L_25:
        /*0078*/ 	.byte	0x04, 0x17
        /*007a*/ 	.short	(.L_27 - .L_26)
.L_26:
        /*007c*/ 	.word	0x00000000
        /*0080*/ 	.short	0x0001
        /*0082*/ 	.short	0x0008
        /*0084*/ 	.byte	0x00, 0xf4, 0x21, 0x00


	//----- nvinfo : EIATTR_KPARAM_INFO
	.align		4
.L_27:
        /*0088*/ 	.byte	0x04, 0x17
        /*008a*/ 	.short	(.L_29 - .L_28)
.L_28:
        /*008c*/ 	.word	0x00000000
        /*0090*/ 	.short	0x0000
        /*0092*/ 	.short	0x0000
        /*0094*/ 	.byte	0x00, 0xf4, 0x21, 0x00


	//----- nvinfo : EIATTR_SPARSE_MMA_MASK
	.align		4
.L_29:
        /*0098*/ 	.byte	0x03, 0x50
        /*009a*/ 	.short	0x0000


	//----- nvinfo : EIATTR_MAXREG_COUNT
	.align		4
        /*009c*/ 	.byte	0x03, 0x1b
        /*009e*/ 	.short	0x00ff


	//----- nvinfo : EIATTR_EXIT_INSTR_OFFSETS
	.align		4
        /*00a0*/ 	.byte	0x04, 0x1c
        /*00a2*/ 	.short	(.L_31 - .L_30)


	//   ....[0]....
.L_30:
        /*00a4*/ 	.word	0x00000c60


	//   ....[1]....
        /*00a8*/ 	.word	0x00000cb0


	//----- nvinfo : EIATTR_REQNTID
	.align		4
.L_31:
        /*00ac*/ 	.byte	0x04, 0x10
        /*00ae*/ 	.short	(.L_33 - .L_32)
.L_32:
        /*00b0*/ 	.word	0x00000080
        /*00b4*/ 	.word	0x00000001
        /*00b8*/ 	.word	0x00000001


	//----- nvinfo : EIATTR_CBANK_PARAM_SIZE
	.align		4
.L_33:
        /*00bc*/ 	.byte	0x03, 0x19
        /*00be*/ 	.short	0x0040


	//----- nvinfo : EIATTR_PARAM_CBANK
	.align		4
        /*00c0*/ 	.byte	0x04, 0x0a
        /*00c2*/ 	.short	(.L_35 - .L_34)
	.align		4
.L_34:
        /*00c4*/ 	.word	index@(.nv.constant0.triton_poi_fused__native_batch_norm_legit_no_training_add_relu_11)
        /*00c8*/ 	.short	0x0210
        /*00ca*/ 	.short	0x0040


	//----- nvinfo : EIATTR_SW_WAR
	.align		4
.L_35:
        /*00cc*/ 	.byte	0x04, 0x36
        /*00ce*/ 	.short	(.L_37 - .L_36)
.L_36:
        /*00d0*/ 	.word	0x00000008
.L_37:


//--------------------- .nv.callgraph             --------------------------
	.section	.nv.callgraph,"",@"SHT_CUDA_CALLGRAPH"
	.align	4
	.sectionentsize	8
	.align		4
        /*0000*/ 	.word	0x00000000
	.align		4
        /*0004*/ 	.word	0xffffffff
	.align		4
        /*0008*/ 	.word	0x00000000
	.align		4
        /*000c*/ 	.word	0xfffffffe
	.align		4
        /*0010*/ 	.word	0x00000000
	.align		4
        /*0014*/ 	.word	0xfffffffd
	.align		4
        /*0018*/ 	.word	0x00000000
	.align		4
        /*001c*/ 	.word	0xfffffffc


//--------------------- .nv.constant4             --------------------------
	.section	.nv.constant4,"a",@progbits
	.align	8
	.align		8
.nv.constant4:
        /*0000*/ 	.dword	_$_str
	.align		8
        /*0008*/ 	.dword	_$_str_$_2


//--------------------- .text.triton_poi_fused__native_batch_norm_legit_no_training_add_relu_11 --------------------------
	.section	.text.triton_poi_fused__native_batch_norm_legit_no_training_add_relu_11,"ax",@progbits
	.sectionflags	@"SHF_BARRIERS=1"
	.align	128
        .global         triton_poi_fused__native_batch_norm_legit_no_training_add_relu_11
        .type           triton_poi_fused__native_batch_norm_legit_no_training_add_relu_11,@function
        .size           triton_poi_fused__native_batch_norm_legit_no_training_add_relu_11,(.L_x_1 - triton_poi_fused__native_batch_norm_legit_no_training_add_relu_11)
        .other          triton_poi_fused__native_batch_norm_legit_no_training_add_relu_11,@"STO_CUDA_ENTRY STV_DEFAULT"
triton_poi_fused__native_batch_norm_legit_no_training_add_relu_11:
.text.triton_poi_fused__native_batch_norm_legit_no_training_add_relu_11:
[----:B------:R-:W0:Y:S01]  /*0000*/  LDC R1, c[0x0][0x28] ;  /* 0x00000a00ff017b82 */ /* 0x000e220000000800 */
[----:B------:R-:W1:Y:S07]  /*0010*/  S2R R3, SR_TID.X ;  /* 0x0000000000037919 */ /* 0x000e6e0000002100 */
[----:B------:R-:W2:Y:S01]  /*0020*/  LDC.64 R16, c[0x0][0x210] ;  /* 0x00008400ff107b82 */ /* 0x000ea20000000a00 */
[----:B------:R-:W-:Y:S02]  /*0030*/  CS2R R4, SRZ ;  /* 0x0000000000047805 */ /* 0x000fe4000001ff00 */
[----:B------:R-:W-:Y:S01]  /*0040*/  CS2R R6, SRZ ;  /* 0x0000000000067805 */ /* 0x000fe2000001ff00 */
[----:B------:R-:W3:Y:S01]  /*0050*/  S2R R0, SR_CTAID.X ;  /* 0x0000000000007919 */ /* 0x000ee20000002500 */
[----:B------:R-:W4:Y:S03]  /*0060*/  S2R R2, SR_CTAID.Y ;  /* 0x0000000000027919 */ /* 0x000f260000002600 */
[----:B------:R-:W5:Y:S01]  /*0070*/  LDC.64 R26, c[0x0][0x220] ;  /* 0x00008800ff1a7b82 */ /* 0x000f620000000a00 */
[----:B------:R-:W-:Y:S01]  /*0080*/  CS2R R8, SRZ ;  /* 0x0000000000087805 */ /* 0x000fe2000001ff00 */
[----:B------:R-:W-:-:S06]  /*0090*/  ULDC.64 UR6, c[0x0][0x208] ;  /* 0x0000820000067ab9 */ /* 0x000fcc0000000a00 */
[----:B------:R-:W5:Y:S01]  /*00a0*/  LDC.64 R28, c[0x0][0x218] ;  /* 0x00008600ff1c7b82 */ /* 0x000f620000000a00 */
[----:B-1----:R-:W-:Y:S01]  /*00b0*/  SHF.R.U32.HI R21, RZ, 0x3, R3 ;  /* 0x00000003ff157819 */ /* 0x002fe20000011603 */
[----:B------:R-:W-:Y:S02]  /*00c0*/  IMAD.SHL.U32 R3, R3, 0x4, RZ ;  /* 0x0000000403037824 */ /* 0x000fe400078e00ff */
[----:B---3--:R-:W-:Y:S01]  /*00d0*/  IMAD.SHL.U32 R0, R0, 0x20, RZ ;  /* 0x0000002000007824 */ /* 0x008fe200078e00ff */
[----:B------:R-:W-:Y:S01]  /*00e0*/  SGXT.U32 R21, R21, 0x4 ;  /* 0x000000041515781a */ /* 0x000fe20000000000 */
[----:B----4-:R-:W-:-:S03]  /*00f0*/  IMAD.SHL.U32 R20, R2, 0x20, RZ ;  /* 0x0000002002147824 */ /* 0x010fc600078e00ff */
[----:B------:R-:W-:Y:S02]  /*0100*/  LOP3.LUT R24, R0, 0x1c, R3, 0xf8, !PT ;  /* 0x0000001c00187812 */ /* 0x000fe400078ef803 */
[----:B------:R-:W-:Y:S02]  /*0110*/  LOP3.LUT R23, R20, R21, RZ, 0xfc, !PT ;  /* 0x0000001514177212 */ /* 0x000fe400078efcff */
[----:B------:R-:W-:Y:S02]  /*0120*/  LOP3.LUT R11, R20, 0x10, R21, 0xfe, !PT ;  /* 0x00000010140b7812 */ /* 0x000fe400078efe15 */
[----:B------:R-:W-:Y:S01]  /*0130*/  ISETP.GE.AND P0, PT, R24, 0x100, PT ;  /* 0x000001001800780c */ /* 0x000fe20003f06270 */
[--C-:B------:R-:W-:Y:S02]  /*0140*/  IMAD R23, R23, 0x100, R24.reuse ;  /* 0x0000010017177824 */ /* 0x100fe400078e0218 */
[----:B------:R-:W-:Y:S01]  /*0150*/  IMAD R22, R11, 0x100, R24 ;  /* 0x000001000b167824 */ /* 0x000fe200078e0218 */
[----:B------:R-:W-:Y:S01]  /*0160*/  CS2R R10, SRZ ;  /* 0x00000000000a7805 */ /* 0x000fe2000001ff00 */
[----:B--2---:R-:W-:-:S04]  /*0170*/  IMAD.WIDE R14, R23, 0x4, R16 ;  /* 0x00000004170e7825 */ /* 0x004fc800078e0210 */
[----:B------:R-:W-:Y:S01]  /*0180*/  IMAD.WIDE R16, R22, 0x4, R16 ;  /* 0x0000000416107825 */ /* 0x000fe200078e0210 */
[----:B------:R-:W-:-:S03]  /*0190*/  CS2R R18, SRZ ;  /* 0x0000000000127805 */ /* 0x000fc6000001ff00 */
[----:B-----5:R-:W-:Y:S01]  /*01a0*/  IMAD.WIDE R26, R24, 0x4, R26 ;  /* 0x00000004181a7825 */ /* 0x020fe200078e021a */
[----:B------:R1:W2:Y:S01]  /*01b0*/  @!P0 LDG.E.EL.128 R8, desc[UR6][R16.64] ;  /* 0x0000000610088981 */ /* 0x0002a2000c2e1d00 */
[----:B------:R-:W-:-:S03]  /*01c0*/  CS2R R12, SRZ ;  /* 0x00000000000c7805 */ /* 0x000fc6000001ff00 */
[----:B------:R3:W4:Y:S01]  /*01d0*/  @!P0 LDG.E.EL.128 R4, desc[UR6][R14.64] ;  /* 0x000000060e048981 */ /* 0x000722000c2e1d00 */
[----:B0-----:R-:W-:Y:S01]  /*01e0*/  IMAD.WIDE R28, R24, 0x4, R28 ;  /* 0x00000004181c7825 */ /* 0x001fe200078e021c */
[----:B-1----:R-:W-:Y:S02]  /*01f0*/  CS2R R16, SRZ ;  /* 0x0000000000107805 */ /* 0x002fe4000001ff00 */
[----:B---3--:R-:W-:-:S04]  /*0200*/  CS2R R14, SRZ ;  /* 0x00000000000e7805 */ /* 0x008fc8000001ff00 */
[----:B------:R-:W3:Y:S04]  /*0210*/  @!P0 LDG.E.EL.128 R16, desc[UR6][R26.64] ;  /* 0x000000061a108981 */ /* 0x000ee8000c2e1d00 */
[----:B------:R-:W2:Y:S01]  /*0220*/  @!P0 LDG.E.EL.128 R12, desc[UR6][R28.64] ;  /* 0x000000061c0c8981 */ /* 0x000ea2000c2e1d00 */
[----:B---3--:R-:W-:Y:S01]  /*0230*/  FADD R25, R16, 9.9999997473787516356e-06 ;  /* 0x3727c5ac10197421 */ /* 0x008fe20000000000 */
[----:B------:R-:W-:Y:S01]  /*0240*/  FADD R17, R17, 9.9999997473787516356e-06 ;  /* 0x3727c5ac11117421 */ /* 0x000fe20000000000 */
[----:B------:R-:W-:-:S04]  /*0250*/  FADD R18, R18, 9.9999997473787516356e-06 ;  /* 0x3727c5ac12127421 */ /* 0x000fc80000000000 */
[----:B------:R-:W0:Y:S08]  /*0260*/  MUFU.SQRT R25, R25 ;  /* 0x0000001900197308 */ /* 0x000e300000002000 */
[----:B------:R-:W1:Y:S01]  /*0270*/  MUFU.SQRT R17, R17 ;  /* 0x0000001100117308 */ /* 0x000e620000002000 */
[----:B------:R-:W-:-:S07]  /*0280*/  FADD R19, R19, 9.9999997473787516356e-06 ;  /* 0x3727c5ac13137421 */ /* 0x000fce0000000000 */
[----:B------:R-:W3:Y:S01]  /*0290*/  MUFU.SQRT R18, R18 ;  /* 0x0000001200127308 */ /* 0x000ee20000002000 */
[C---:B0-----:R-:W-:Y:S02]  /*02a0*/  FSETP.GT.AND P6, PT, R25.reuse, 8.50705917302346158658e+37, PT ;  /* 0x7e8000001900780b */ /* 0x041fe40003fc4000 */
[----:B------:R-:W-:Y:S02]  /*02b0*/  FSETP.GEU.AND P1, PT, R25, 1.175494350822287508e-38, PT ;  /* 0x008000001900780b */ /* 0x000fe40003f2e000 */
[----:B-1----:R-:W-:-:S03]  /*02c0*/  FSETP.GT.AND P2, PT, R17, 8.50705917302346158658e+37, PT ;  /* 0x7e8000001100780b */ /* 0x002fc60003f44000 */
[----:B------:R-:W0:Y:S01]  /*02d0*/  MUFU.SQRT R16, R19 ;  /* 0x0000001300107308 */ /* 0x000e220000002000 */
[----:B------:R-:W-:Y:S01]  /*02e0*/  FSETP.GEU.AND P3, PT, R17, 1.175494350822287508e-38, PT ;  /* 0x008000001100780b */ /* 0x000fe20003f6e000 */
[C---:B--2---:R-:W-:Y:S01]  /*02f0*/  FADD R11, -R15.reuse, R11 ;  /* 0x0000000b0f0b7221 */ /* 0x044fe20000000100 */
[----:B----4-:R-:W-:Y:S01]  /*0300*/  FADD R7, -R15, R7 ;  /* 0x000000070f077221 */ /* 0x010fe20000000100 */
[----:B------:R-:W-:Y:S01]  /*0310*/  IMAD.MOV.U32 R15, RZ, RZ, 0x3e800000 ;  /* 0x3e800000ff0f7424 */ /* 0x000fe200078e00ff */
[----:B---3--:R-:W-:Y:S01]  /*0320*/  FSETP.GT.AND P4, PT, R18, 8.50705917302346158658e+37, PT ;  /* 0x7e8000001200780b */ /* 0x008fe20003f84000 */
[----:B------:R-:W-:-:S03]  /*0330*/  @P6 FMUL R25, R25, 0.25 ;  /* 0x3e80000019196820 */ /* 0x000fc60000400000 */
[----:B------:R-:W-:Y:S02]  /*0340*/  FSEL R27, R15, 1, P6 ;  /* 0x3f8000000f1b7808 */ /* 0x000fe40003000000 */
[----:B------:R-:W-:Y:S01]  /*0350*/  FSETP.GEU.AND P5, PT, R18, 1.175494350822287508e-38, PT ;  /* 0x008000001200780b */ /* 0x000fe20003fae000 */
[----:B------:R-:W-:Y:S01]  /*0360*/  @P2 FMUL R17, R17, 0.25 ;  /* 0x3e80000011112820 */ /* 0x000fe20000400000 */
[C---:B0-----:R-:W-:Y:S01]  /*0370*/  FSETP.GT.AND P6, PT, R16.reuse, 8.50705917302346158658e+37, PT ;  /* 0x7e8000001000780b */ /* 0x041fe20003fc4000 */
[----:B------:R-:W-:Y:S02]  /*0380*/  @!P1 FMUL R25, R25, 16777216 ;  /* 0x4b80000019199820 */ /* 0x000fe40000400000 */
[----:B------:R-:W-:Y:S01]  /*0390*/  @!P3 FMUL R17, R17, 16777216 ;  /* 0x4b8000001111b820 */ /* 0x000fe20000400000 */
[----:B------:R-:W-:Y:S01]  /*03a0*/  @!P1 FMUL R27, R27, 16777216 ;  /* 0x4b8000001b1b9820 */ /* 0x000fe20000400000 */
[----:B------:R-:W-:Y:S01]  /*03b0*/  FSETP.GEU.AND P1, PT, R16, 1.175494350822287508e-38, PT ;  /* 0x008000001000780b */ /* 0x000fe20003f2e000 */
[----:B------:R-:W-:-:S03]  /*03c0*/  @P4 FMUL R18, R18, 0.25 ;  /* 0x3e80000012124820 */ /* 0x000fc60000400000 */
[----:B------:R-:W0:Y:S02]  /*03d0*/  MUFU.RCP R17, R17 ;  /* 0x0000001100117308 */ /* 0x000e240000001000 */
[----:B------:R-:W-:Y:S01]  /*03e0*/  @!P5 FMUL R18, R18, 16777216 ;  /* 0x4b8000001212d820 */ /* 0x000fe20000400000 */
[C---:B------:R-:W-:Y:S01]  /*03f0*/  FADD R9, -R13.reuse, R9 ;  /* 0x000000090d097221 */ /* 0x040fe20000000100 */
[----:B------:R-:W-:Y:S01]  /*0400*/  FADD R5, -R13, R5 ;  /* 0x000000050d057221 */ /* 0x000fe20000000100 */
[----:B------:R-:W-:Y:S01]  /*0410*/  @P6 FMUL R16, R16, 0.25 ;  /* 0x3e80000010106820 */ /* 0x000fe20000400000 */
[----:B------:R-:W-:Y:S01]  /*0420*/  FSEL R13, R15, 1, P2 ;  /* 0x3f8000000f0d7808 */ /* 0x000fe20001000000 */
[C---:B------:R-:W-:Y:S01]  /*0430*/  FADD R10, -R14.reuse, R10 ;  /* 0x0000000a0e0a7221 */ /* 0x040fe20000000100 */
[----:B------:R-:W-:Y:S01]  /*0440*/  FADD R6, -R14, R6 ;  /* 0x000000060e067221 */ /* 0x000fe20000000100 */
[----:B------:R-:W-:Y:S01]  /*0450*/  @!P1 FMUL R16, R16, 16777216 ;  /* 0x4b80000010109820 */ /* 0x000fe20000400000 */
[----:B------:R1:W-:Y:S01]  /*0460*/  MUFU.RCP R14, R18 ;  /* 0x00000012000e7308 */ /* 0x0003e20000001000 */
[----:B------:R-:W-:Y:S01]  /*0470*/  FADD R26, -R12, R4 ;  /* 0x000000040c1a7221 */ /* 0x000fe20000000100 */
[----:B------:R-:W-:Y:S01]  /*0480*/  @!P3 FMUL R13, R13, 16777216 ;  /* 0x4b8000000d0db820 */ /* 0x000fe20000400000 */
[----:B-1----:R-:W1:Y:S05]  /*0490*/  LDC.64 R18, c[0x0][0x228] ;  /* 0x00008a00ff127b82 */ /* 0x002e6a0000000a00 */
[----:B------:R-:W2:Y:S01]  /*04a0*/  MUFU.RCP R4, R16 ;  /* 0x0000001000047308 */ /* 0x000ea20000001000 */
[----:B------:R-:W-:-:S07]  /*04b0*/  FSEL R29, R15, 1, P6 ;  /* 0x3f8000000f1d7808 */ /* 0x000fce0003000000 */
[----:B------:R3:W4:Y:S02]  /*04c0*/  MUFU.RCP R28, R25 ;  /* 0x00000019001c7308 */ /* 0x0007240000001000 */
[----:B---3--:R-:W-:Y:S01]  /*04d0*/  FADD R25, -R12, R8 ;  /* 0x000000080c197221 */ /* 0x008fe20000000100 */
[----:B0-----:R-:W-:Y:S02]  /*04e0*/  FMUL R8, R17, R13 ;  /* 0x0000000d11087220 */ /* 0x001fe40000400000 */
[----:B------:R-:W0:Y:S01]  /*04f0*/  LDC.64 R16, c[0x0][0x230] ;  /* 0x00008c00ff107b82 */ /* 0x000e220000000a00 */
[----:B------:R-:W-:Y:S01]  /*0500*/  FSEL R13, R15, 1, P4 ;  /* 0x3f8000000f0d7808 */ /* 0x000fe20002000000 */
[----:B------:R-:W-:-:S04]  /*0510*/  @!P1 FMUL R29, R29, 16777216 ;  /* 0x4b8000001d1d9820 */ /* 0x000fc80000400000 */
[----:B------:R-:W-:Y:S01]  /*0520*/  @!P5 FMUL R13, R13, 16777216 ;  /* 0x4b8000000d0dd820 */ /* 0x000fe20000400000 */
[----:B--2---:R-:W-:-:S03]  /*0530*/  FMUL R4, R4, R29 ;  /* 0x0000001d04047220 */ /* 0x004fc60000400000 */
[----:B------:R-:W-:Y:S01]  /*0540*/  FMUL R15, R14, R13 ;  /* 0x0000000d0e0f7220 */ /* 0x000fe20000400000 */
[----:B----4-:R-:W-:Y:S01]  /*0550*/  FMUL R27, R28, R27 ;  /* 0x0000001b1c1b7220 */ /* 0x010fe20000400000 */
[----:B------:R-:W-:Y:S01]  /*0560*/  FMUL R12, R8, R5 ;  /* 0x00000005080c7220 */ /* 0x000fe20000400000 */
[C---:B------:R-:W-:Y:S01]  /*0570*/  FMUL R28, R4.reuse, R7 ;  /* 0x00000007041c7220 */ /* 0x040fe20000400000 */
[----:B------:R-:W-:Y:S01]  /*0580*/  FMUL R13, R15, R6 ;  /* 0x000000060f0d7220 */ /* 0x000fe20000400000 */
[----:B------:R-:W-:Y:S01]  /*0590*/  FMUL R29, R4, R11 ;  /* 0x0000000b041d7220 */ /* 0x000fe20000400000 */
[----:B------:R-:W-:Y:S01]  /*05a0*/  FMUL R14, R8, R9 ;  /* 0x00000009080e7220 */ /* 0x000fe20000400000 */
[----:B------:R-:W-:Y:S02]  /*05b0*/  CS2R R4, SRZ ;  /* 0x0000000000047805 */ /* 0x000fe4000001ff00 */
[----:B------:R-:W-:Y:S01]  /*05c0*/  CS2R R6, SRZ ;  /* 0x0000000000067805 */ /* 0x000fe2000001ff00 */
[----:B-1----:R-:W-:-:S04]  /*05d0*/  IMAD.WIDE R8, R24, 0x4, R18 ;  /* 0x0000000418087825 */ /* 0x002fc800078e0212 */
[----:B------:R-:W-:Y:S01]  /*05e0*/  FMUL R15, R15, R10 ;  /* 0x0000000a0f0f7220 */ /* 0x000fe20000400000 */
[----:B------:R-:W-:Y:S01]  /*05f0*/  CS2R R10, SRZ ;  /* 0x00000000000a7805 */ /* 0x000fe2000001ff00 */
[----:B------:R1:W2:Y:S01]  /*0600*/  @!P0 LDG.E.EL.128 R4, desc[UR6][R8.64] ;  /* 0x0000000608048981 */ /* 0x0002a2000c2e1d00 */
[----:B0-----:R-:W-:Y:S02]  /*0610*/  IMAD.WIDE R18, R24, 0x4, R16 ;  /* 0x0000000418127825 */ /* 0x001fe400078e0210 */
[----:B------:R-:W0:Y:S01]  /*0620*/  LDC.64 R16, c[0x0][0x238] ;  /* 0x00008e00ff107b82 */ /* 0x000e220000000a00 */
[----:B-1----:R-:W-:-:S06]  /*0630*/  CS2R R8, SRZ ;  /* 0x0000000000087805 */ /* 0x002fcc000001ff00 */
[----:B------:R0:W2:Y:S02]  /*0640*/  @!P0 LDG.E.EL.128 R8, desc[UR6][R18.64] ;  /* 0x0000000612088981 */ /* 0x0000a4000c2e1d00 */
[----:B0-----:R-:W-:-:S04]  /*0650*/  IMAD.WIDE R18, R23, 0x4, R16 ;  /* 0x0000000417127825 */ /* 0x001fc800078e0210 */
[----:B------:R-:W-:Y:S01]  /*0660*/  IMAD.WIDE R22, R22, 0x4, R16 ;  /* 0x0000000416167825 */ /* 0x000fe200078e0210 */
[----:B------:R-:W-:-:S03]  /*0670*/  CS2R R16, SRZ ;  /* 0x0000000000107805 */ /* 0x000fc6000001ff00 */
[-CC-:B--2---:R-:W-:Y:S01]  /*0680*/  FFMA R24, R29, R7.reuse, R11.reuse ;  /* 0x000000071d187223 */ /* 0x184fe2000000000b */
[----:B------:R-:W-:Y:S01]  /*0690*/  FFMA R28, R28, R7, R11 ;  /* 0x000000071c1c7223 */ /* 0x000fe2000000000b */
[-CC-:B------:R-:W-:Y:S01]  /*06a0*/  FFMA R7, R15, R6.reuse, R10.reuse ;  /* 0x000000060f077223 */ /* 0x180fe2000000000a */
[----:B------:R-:W-:Y:S01]  /*06b0*/  FFMA R11, R13, R6, R10 ;  /* 0x000000060d0b7223 */ /* 0x000fe2000000000a */
[-CC-:B------:R-:W-:Y:S01]  /*06c0*/  FFMA R6, R14, R5.reuse, R9.reuse ;  /* 0x000000050e067223 */ /* 0x180fe20000000009 */
[----:B------:R-:W-:Y:S01]  /*06d0*/  FFMA R10, R12, R5, R9 ;  /* 0x000000050c0a7223 */ /* 0x000fe20000000009 */
[----:B------:R-:W-:Y:S02]  /*06e0*/  CS2R R12, SRZ ;  /* 0x00000000000c7805 */ /* 0x000fe4000001ff00 */
[----:B------:R-:W-:-:S06]  /*06f0*/  CS2R R14, SRZ ;  /* 0x00000000000e7805 */ /* 0x000fcc000001ff00 */
[----:B------:R0:W2:Y:S02]  /*0700*/  @!P0 LDG.E.EL.128 R12, desc[UR6][R18.64] ;  /* 0x00000006120c8981 */ /* 0x0000a4000c2e1d00 */
[----:B0-----:R-:W-:-:S06]  /*0710*/  CS2R R18, SRZ ;  /* 0x0000000000127805 */ /* 0x001fcc000001ff00 */
[----:B------:R0:W3:Y:S01]  /*0720*/  @!P0 LDG.E.EL.128 R16, desc[UR6][R22.64] ;  /* 0x0000000616108981 */ /* 0x0000e2000c2e1d00 */
[----:B------:R-:W1:Y:S01]  /*0730*/  S2R R5, SR_TID.X ;  /* 0x0000000000057919 */ /* 0x000e620000002100 */
[----:B------:R-:W4:Y:S01]  /*0740*/  S2UR UR5, SR_CgaCtaId ;  /* 0x00000000000579c3 */ /* 0x000f220000008800 */
[----:B------:R-:W-:-:S04]  /*0750*/  FMUL R9, R27, R26 ;  /* 0x0000001a1b097220 */ /* 0x000fc80000400000 */
[----:B------:R-:W-:Y:S01]  /*0760*/  FFMA R9, R9, R4, R8 ;  /* 0x0000000409097223 */ /* 0x000fe20000000008 */
[----:B------:R-:W-:Y:S01]  /*0770*/  FMUL R25, R27, R25 ;  /* 0x000000191b197220 */ /* 0x000fe20000400000 */
[----:B------:R-:W-:-:S03]  /*0780*/  UMOV UR4, 0x400 ;  /* 0x0000040000047882 */ /* 0x000fc60000000000 */
[----:B------:R-:W-:Y:S01]  /*0790*/  FFMA R25, R25, R4, R8 ;  /* 0x0000000419197223 */ /* 0x000fe20000000008 */
[----:B-1----:R-:W-:-:S05]  /*07a0*/  IMAD.SHL.U32 R26, R5, 0x80, RZ ;  /* 0x00000080051a7824 */ /* 0x002fca00078e00ff */
[----:B------:R-:W-:Y:S01]  /*07b0*/  LOP3.LUT R26, R26, 0x380, RZ, 0xc0, !PT ;  /* 0x000003801a1a7812 */ /* 0x000fe200078ec0ff */
[----:B----4-:R-:W-:-:S03]  /*07c0*/  UPRMT UR4, UR5, 0x654, UR4 ;  /* 0x0000065405047896 */ /* 0x010fc60008000004 */
[----:B0-----:R-:W-:Y:S02]  /*07d0*/  LOP3.LUT R22, R26, 0x20, RZ, 0xfc, !PT ;  /* 0x000000201a167812 */ /* 0x001fe400078efcff */
[----:B------:R-:W-:Y:S02]  /*07e0*/  SHF.R.U32.HI R5, RZ, 0x1, R5 ;  /* 0x00000001ff057819 */ /* 0x000fe40000011605 */
[----:B------:R-:W-:Y:S02]  /*07f0*/  LOP3.LUT R8, R3, 0x1fc, RZ, 0xc0, !PT ;  /* 0x000001fc03087812 */ /* 0x000fe400078ec0ff */
[----:B------:R-:W-:-:S05]  /*0800*/  LOP3.LUT R5, R5, 0x3c, RZ, 0xc0, !PT ;  /* 0x0000003c05057812 */ /* 0x000fca00078ec0ff */
[----:B------:R-:W-:-:S05]  /*0810*/  IMAD.IADD R5, R8, 0x1, R5 ;  /* 0x0000000108057824 */ /* 0x000fca00078e0205 */
[----:B------:R-:W-:Y:S02]  /*0820*/  LEA R5, R5, UR4, 0x2 ;  /* 0x0000000405057c11 */ /* 0x000fe4000f8e10ff */
[----:B------:R-:W-:Y:S02]  /*0830*/  LOP3.LUT R20, R20, 0x1c, R3, 0xf8, !PT ;  /* 0x0000001c14147812 */ /* 0x000fe400078ef803 */
[C---:B--2---:R-:W-:Y:S01]  /*0840*/  FSETP.GEU.AND P2, PT, R10.reuse, -R13, PT ;  /* 0x8000000d0a00720b */ /* 0x044fe20003f4e000 */
[----:B------:R-:W-:Y:S01]  /*0850*/  FADD R10, R10, R13 ;  /* 0x0000000d0a0a7221 */ /* 0x000fe20000000000 */
[----:B------:R-:W-:Y:S02]  /*0860*/  SHF.R.U32.HI R13, RZ, 0x3, R26 ;  /* 0x00000003ff0d7819 */ /* 0x000fe4000001161a */
[C---:B------:R-:W-:Y:S01]  /*0870*/  FSETP.GEU.AND P3, PT, R9.reuse, -R12, PT ;  /* 0x8000000c0900720b */ /* 0x040fe20003f6e000 */
[----:B------:R-:W-:Y:S01]  /*0880*/  FADD R12, R9, R12 ;  /* 0x0000000c090c7221 */ /* 0x000fe20000000000 */
[C---:B------:R-:W-:Y:S01]  /*0890*/  FSETP.GEU.AND P1, PT, R11.reuse, -R14, PT ;  /* 0x8000000e0b00720b */ /* 0x040fe20003f2e000 */
[----:B------:R-:W-:Y:S01]  /*08a0*/  FADD R11, R11, R14 ;  /* 0x0000000e0b0b7221 */ /* 0x000fe20000000000 */
[----:B------:R-:W-:-:S02]  /*08b0*/  LOP3.LUT R9, R26, R21, RZ, 0xfc, !PT ;  /* 0x000000151a097212 */ /* 0x000fc400078efcff */
[----:B------:R-:W-:Y:S02]  /*08c0*/  LOP3.LUT R13, R13, R26, R21, 0xfe, !PT ;  /* 0x0000001a0d0d7212 */ /* 0x000fe400078efe15 */
[C---:B------:R-:W-:Y:S02]  /*08d0*/  LOP3.LUT R14, R26.reuse, 0x40, RZ, 0xfc, !PT ;  /* 0x000000401a0e7812 */ /* 0x040fe400078efcff */
[----:B------:R-:W-:Y:S02]  /*08e0*/  LOP3.LUT R26, R26, 0x60, RZ, 0xfc, !PT ;  /* 0x000000601a1a7812 */ /* 0x000fe400078efcff */
[----:B------:R-:W-:Y:S02]  /*08f0*/  LEA.HI R22, R22, R9, RZ, 0x1d ;  /* 0x0000000916167211 */ /* 0x000fe400078fe8ff */
[C---:B------:R-:W-:Y:S01]  /*0900*/  FSETP.GEU.AND P0, PT, R28.reuse, -R15, PT ;  /* 0x8000000f1c00720b */ /* 0x040fe20003f0e000 */
[----:B------:R-:W-:Y:S01]  /*0910*/  FADD R28, R28, R15 ;  /* 0x0000000f1c1c7221 */ /* 0x000fe20000000000 */
[----:B------:R-:W-:-:S02]  /*0920*/  LEA.HI R14, R14, R9, RZ, 0x1d ;  /* 0x000000090e0e7211 */ /* 0x000fc400078fe8ff */
[----:B------:R-:W-:Y:S02]  /*0930*/  LEA.HI R26, R26, R9, RZ, 0x1d ;  /* 0x000000091a1a7211 */ /* 0x000fe400078fe8ff */
[----:B------:R-:W-:Y:S02]  /*0940*/  LEA R9, R13, UR4, 0x2 ;  /* 0x000000040d097c11 */ /* 0x000fe4000f8e10ff */
[----:B------:R-:W-:Y:S02]  /*0950*/  FSEL R12, R12, RZ, P3 ;  /* 0x000000ff0c0c7208 */ /* 0x000fe40001800000 */
[----:B------:R-:W-:Y:S02]  /*0960*/  LEA R13, R22, UR4, 0x2 ;  /* 0x00000004160d7c11 */ /* 0x000fe4000f8e10ff */
[----:B------:R-:W-:Y:S02]  /*0970*/  FSEL R10, R10, RZ, P2 ;  /* 0x000000ff0a0a7208 */ /* 0x000fe40001000000 */
[C---:B---3--:R-:W-:Y:S01]  /*0980*/  FSETP.GEU.AND P3, PT, R25.reuse, -R16, PT ;  /* 0x800000101900720b */ /* 0x048fe20003f6e000 */
[----:B------:R-:W-:Y:S01]  /*0990*/  FADD R16, R25, R16 ;  /* 0x0000001019107221 */ /* 0x000fe20000000000 */
[----:B------:R-:W-:-:S02]  /*09a0*/  FSEL R22, R11, RZ, P1 ;  /* 0x000000ff0b167208 */ /* 0x000fc40000800000 */
[C---:B------:R-:W-:Y:S01]  /*09b0*/  FSETP.GEU.AND P2, PT, R6.reuse, -R17, PT ;  /* 0x800000110600720b */ /* 0x040fe20003f4e000 */
[----:B------:R-:W-:Y:S01]  /*09c0*/  FADD R6, R6, R17 ;  /* 0x0000001106067221 */ /* 0x000fe20000000000 */
[----:B------:R-:W-:Y:S02]  /*09d0*/  FSEL R11, R28, RZ, P0 ;  /* 0x000000ff1c0b7208 */ /* 0x000fe40000000000 */
[C---:B------:R-:W-:Y:S01]  /*09e0*/  FSETP.GEU.AND P1, PT, R7.reuse, -R18, PT ;  /* 0x800000120700720b */ /* 0x040fe20003f2e000 */
[----:B------:R-:W-:Y:S01]  /*09f0*/  FADD R7, R7, R18 ;  /* 0x0000001207077221 */ /* 0x000fe20000000000 */
[C---:B------:R-:W-:Y:S01]  /*0a00*/  FSETP.GEU.AND P0, PT, R24.reuse, -R19, PT ;  /* 0x800000131800720b */ /* 0x040fe20003f0e000 */
[----:B------:R-:W-:Y:S01]  /*0a10*/  FADD R19, R24, R19 ;  /* 0x0000001318137221 */ /* 0x000fe20000000000 */
[----:B------:R-:W-:Y:S01]  /*0a20*/  LEA R15, R14, UR4, 0x2 ;  /* 0x000000040e0f7c11 */ /* 0x000fe2000f8e10ff */
[----:B------:R0:W-:Y:S01]  /*0a30*/  STS [R9], R12 ;  /* 0x0000000c09007388 */ /* 0x0001e20000000800 */
[----:B------:R-:W-:-:S02]  /*0a40*/  LEA R14, R26, UR4, 0x2 ;  /* 0x000000041a0e7c11 */ /* 0x000fc4000f8e10ff */
[----:B------:R-:W-:Y:S01]  /*0a50*/  FSEL R16, R16, RZ, P3 ;  /* 0x000000ff10107208 */ /* 0x000fe20001800000 */
[----:B------:R1:W-:Y:S01]  /*0a60*/  STS [R13+0x80], R10 ;  /* 0x0000800a0d007388 */ /* 0x0003e20000000800 */
[----:B------:R-:W-:-:S03]  /*0a70*/  FSEL R19, R19, RZ, P0 ;  /* 0x000000ff13137208 */ /* 0x000fc60000000000 */
[----:B------:R-:W-:Y:S01]  /*0a80*/  STS [R15+0x100], R22 ;  /* 0x000100160f007388 */ /* 0x000fe20000000800 */
[----:B0-----:R-:W-:Y:S02]  /*0a90*/  FSEL R12, R7, RZ, P1 ;  /* 0x000000ff070c7208 */ /* 0x001fe40000800000 */
[----:B-1----:R-:W-:Y:S01]  /*0aa0*/  FSEL R10, R6, RZ, P2 ;  /* 0x000000ff060a7208 */ /* 0x002fe20001000000 */
[----:B------:R0:W-:Y:S04]  /*0ab0*/  STS [R14+0x180], R11 ;  /* 0x0001800b0e007388 */ /* 0x0001e80000000800 */
[----:B------:R1:W-:Y:S04]  /*0ac0*/  STS [R9+0x40], R16 ;  /* 0x0000401009007388 */ /* 0x0003e80000000800 */
[----:B------:R2:W-:Y:S04]  /*0ad0*/  STS [R13+0xc0], R10 ;  /* 0x0000c00a0d007388 */ /* 0x0005e80000000800 */
[----:B------:R-:W-:Y:S04]  /*0ae0*/  STS [R15+0x140], R12 ;  /* 0x0001400c0f007388 */ /* 0x000fe80000000800 */
[----:B------:R-:W-:Y:S01]  /*0af0*/  STS [R14+0x1c0], R19 ;  /* 0x0001c0130e007388 */ /* 0x000fe20000000800 */
[----:B------:R-:W-:Y:S01]  /*0b00*/  BAR.SYNC.DEFER_BLOCKING 0x0 ;  /* 0x0000000000007b1d */ /* 0x000fe20000010000 */
[----:B0-----:R-:W-:-:S04]  /*0b10*/  SHF.R.S32.HI R11, RZ, 0x1a, R2 ;  /* 0x0000001aff0b7819 */ /* 0x001fc80000011402 */
[----:B------:R-:W-:-:S03]  /*0b20*/  SGXT R11, R11, 0x1 ;  /* 0x000000010b0b781a */ /* 0x000fc60000000200 */
[----:B------:R-:W0:Y:S01]  /*0b30*/  LDC.64 R2, c[0x0][0x240] ;  /* 0x00009000ff027b82 */ /* 0x000e220000000a00 */
[----:B------:R-:W-:Y:S01]  /*0b40*/  LEA.HI R11, R11, R20, RZ, 0x8 ;  /* 0x000000140b0b7211 */ /* 0x000fe200078f40ff */
[----:B------:R-:W3:Y:S04]  /*0b50*/  LDS.128 R4, [R5] ;  /* 0x0000000005047984 */ /* 0x000ee80000000c00 */
[C---:B-1----:R-:W-:Y:S01]  /*0b60*/  IMAD.SHL.U32 R9, R11.reuse, 0x100, RZ ;  /* 0x000001000b097824 */ /* 0x042fe200078e00ff */
[----:B--2---:R-:W-:Y:S02]  /*0b70*/  LOP3.LUT R13, R8, 0x200, RZ, 0xfc, !PT ;  /* 0x00000200080d7812 */ /* 0x004fe400078efcff */
[----:B------:R-:W-:Y:S02]  /*0b80*/  LOP3.LUT R11, R11, 0xffffff00, RZ, 0xc0, !PT ;  /* 0xffffff000b0b7812 */ /* 0x000fe400078ec0ff */
[----:B------:R-:W-:-:S02]  /*0b90*/  LOP3.LUT R10, R9, 0xffff0000, RZ, 0xc0, !PT ;  /* 0xffff0000090a7812 */ /* 0x000fc400078ec0ff */
[----:B------:R-:W-:Y:S02]  /*0ba0*/  LOP3.LUT R9, R0, R21, RZ, 0xfc, !PT ;  /* 0x0000001500097212 */ /* 0x000fe400078efcff */
[----:B------:R-:W-:Y:S02]  /*0bb0*/  LOP3.LUT R0, R0, 0x10, R21, 0xfe, !PT ;  /* 0x0000001000007812 */ /* 0x000fe400078efe15 */
[----:B------:R-:W-:Y:S02]  /*0bc0*/  SHF.R.U32.HI R13, RZ, 0x3, R13 ;  /* 0x00000003ff0d7819 */ /* 0x000fe4000001160d */
[----:B------:R-:W-:Y:S02]  /*0bd0*/  IADD3 R10, R10, R20, -R11 ;  /* 0x000000140a0a7210 */ /* 0x000fe40007ffe80b */
[----:B------:R-:W-:Y:S02]  /*0be0*/  ISETP.GE.AND P0, PT, R9, 0x100, PT ;  /* 0x000001000900780c */ /* 0x000fe40003f06270 */
[----:B------:R-:W-:-:S02]  /*0bf0*/  ISETP.GE.AND P1, PT, R0, 0x100, PT ;  /* 0x000001000000780c */ /* 0x000fc40003f26270 */
[----:B------:R-:W-:Y:S01]  /*0c00*/  LOP3.LUT R13, R13, 0x7c, RZ, 0xc0, !PT ;  /* 0x0000007c0d0d7812 */ /* 0x000fe200078ec0ff */
[----:B------:R-:W-:-:S04]  /*0c10*/  IMAD R9, R9, 0x100, R10 ;  /* 0x0000010009097824 */ /* 0x000fc800078e020a */
[----:B------:R-:W-:Y:S02]  /*0c20*/  IMAD.IADD R13, R8, 0x1, R13 ;  /* 0x00000001080d7824 */ /* 0x000fe400078e020d */
[----:B0-----:R-:W-:-:S03]  /*0c30*/  IMAD.WIDE R8, R9, 0x4, R2 ;  /* 0x0000000409087825 */ /* 0x001fc600078e0202 */
[----:B------:R-:W-:Y:S02]  /*0c40*/  LEA R13, R13, UR4, 0x2 ;  /* 0x000000040d0d7c11 */ /* 0x000fe4000f8e10ff */
[----:B---3--:R0:W-:Y:S02]  /*0c50*/  @!P0 STG.E.128 desc[UR6][R8.64], R4 ;  /* 0x0000000408008986 */ /* 0x0081e4000c101d06 */
[----:B0-----:R-:W-:Y:S05]  /*0c60*/  @P1 EXIT ;  /* 0x000000000000194d */ /* 0x001fea0003800000 */
[----:B------:R-:W1:Y:S01]  /*0c70*/  LDS.128 R12, [R13+0x800] ;  /* 0x000800000d0c7984 */ /* 0x000e620000000c00 */
[----:B0-----:R-:W-:-:S04]  /*0c80*/  IMAD R5, R0, 0x100, R10 ;  /* 0x0000010000057824 */ /* 0x001fc800078e020a */
[----:B------:R-:W-:-:S05]  /*0c90*/  IMAD.WIDE R2, R5, 0x4, R2 ;  /* 0x0000000405027825 */ /* 0x000fca00078e0202 */
[----:B-1----:R-:W-:Y:S01]  /*0ca0*/  STG.E.128 desc[UR6][R2.64], R12 ;  /* 0x0000000c02007986 */ /* 0x002fe2000c101d06 */
[----:B------:R-:W-:Y:S05]  /*0cb0*/  EXIT ;  /* 0x000000000000794d */ /* 0x000fea0003800000 */
.L_x_0:
[----:B------:R-:W-:-:S00]  /*0cc0*/  BRA `(.L_x_0) ;  /* 0xfffffffc00fc7947 */ /* 0x000fc0000383ffff */
[----:B------:R-:W-:-:S00]  /*0cd0*/  NOP ;  /* 0x0000000000007918 */ /* 0x000fc00000000000 */
        /* <DEDUP_REMOVED lines=10> */
.L_x_1:


//--------------------- .nv.global.init           --------------------------
	.section	.nv.global.init,"aw",@progbits
.nv.global.init:
	.type		_$_str,@object
	.size		_$_str,(_$_str_$_2 - _$_str)
_$_str:
        /*0000*/ 	.byte	0x5f, 0x5f, 0x43, 0x55, 0x44, 0x41, 0x5f, 0x46, 0x54, 0x5a, 0x00
	.type		_$_str_$_2,@object
	.size		_$_str_$_2,(.L_1 - _$_str_$_2)
_$_str_$_2:
        /*000b*/ 	.byte	0x5f, 0x5f, 0x43, 0x55, 0x44, 0x41, 0x5f, 0x50, 0x52, 0x45, 0x43, 0x5f, 0x53, 0x51, 0x52, 0x54
        /*001b*/ 	.byte	0x00
.L_1:


//--------------------- .nv.shared.triton_poi_fused__native_batch_norm_legit_no_training_add_relu_11 --------------------------
	.section	.nv.shared.triton_poi_fused__native_batch_norm_legit_no_training_add_relu_11,"aw",@nobits
	.sectionflags	@""
	.align	16
	.zero		1024


//--------------------- .nv.constant0.triton_poi_fused__native_batch_norm_legit_no_training_add_relu_11 --------------------------
	.section	.nv.constant0.triton_poi_fused__native_batch_norm_legit_no_training_add_relu_11,"a",@progbits
	.sectionflags	@""
	.align	4
.nv.constant0.triton_poi_fused__native_batch_norm_legit_no_training_add_relu_11:
	.zero		592
